	.headerflags	@"EF_CUDA_TEXMODE_UNIFIED EF_CUDA_64BIT_ADDRESS EF_CUDA_ACCELERATORS EF_CUDA_SM90 EF_CUDA_VIRTUAL_SM(EF_CUDA_SM90)"
	.elftype	@"ET_EXEC"


//--------------------- .nv.info                  --------------------------
	.section	.nv.info,"",@"SHT_CUDA_INFO"
	.align	4


	//----- nvinfo : EIATTR_REGCOUNT
	.align		4
        /*0000*/ 	.byte	0x04, 0x2f
        /*0002*/ 	.short	(.L_1 - .L_0)
	.align		4
.L_0:
        /*0004*/ 	.word	index@(triton_poi_fused__unsafe_index_add_convolution_mul_sigmoid_sub_134)
        /*0008*/ 	.word	0x00000018


	//----- nvinfo : EIATTR_MIN_STACK_SIZE
	.align		4
.L_1:
        /*000c*/ 	.byte	0x04, 0x12
        /*000e*/ 	.short	(.L_3 - .L_2)
	.align		4
.L_2:
        /*0010*/ 	.word	index@(triton_poi_fused__unsafe_index_add_convolution_mul_sigmoid_sub_134)
        /*0014*/ 	.word	0x00000000


	//----- nvinfo : EIATTR_FRAME_SIZE
	.align		4
.L_3:
        /*0018*/ 	.byte	0x04, 0x11
        /*001a*/ 	.short	(.L_5 - .L_4)
	.align		4
.L_4:
        /*001c*/ 	.word	index@(triton_poi_fused__unsafe_index_add_convolution_mul_sigmoid_sub_134)
        /*0020*/ 	.word	0x00000000


	//----- nvinfo : EIATTR_MIN_STACK_SIZE
	.align		4
.L_5:
        /*0024*/ 	.byte	0x04, 0x12
        /*0026*/ 	.short	(.L_7 - .L_6)
	.align		4
.L_6:
        /*0028*/ 	.word	index@(triton_poi_fused__unsafe_index_add_convolution_mul_sigmoid_sub_134)
        /*002c*/ 	.word	0x00000000
.L_7:


//--------------------- .nv.info.triton_poi_fused__unsafe_index_add_convolution_mul_sigmoid_sub_134 --------------------------
	.section	.nv.info.triton_poi_fused__unsafe_index_add_convolution_mul_sigmoid_sub_134,"",@"SHT_CUDA_INFO"
	.sectionflags	@""
	.align	4


	//----- nvinfo : EIATTR_CUDA_API_VERSION
	.align		4
        /*0000*/ 	.byte	0x04, 0x37
        /*0002*/ 	.short	(.L_9 - .L_8)
.L_8:
        /*0004*/ 	.word	0x0000007c


	//----- nvinfo : EIATTR_KPARAM_INFO
	.align		4
.L_9:
        /*0008*/ 	.byte	0x04, 0x17
        /*000a*/ 	.short	(.L_11 - .L_10)
.L_10:
        /*000c*/ 	.word	0x00000000
        /*0010*/ 	.short	0x0009
        /*0012*/ 	.short	0x0048
        /*0014*/ 	.byte	0x00, 0xf0, 0x11, 0x00


	//----- nvinfo : EIATTR_KPARAM_INFO
	.align		4
.L_11:
        /*0018*/ 	.byte	0x04, 0x17
        /*001a*/ 	.short	(.L_13 - .L_12)
.L_12:
        /*001c*/ 	.word	0x00000000
        /*0020*/ 	.short	0x0008
        /*0022*/ 	.short	0x0040
        /*0024*/ 	.byte	0x00, 0xf4, 0x21, 0x00


	//----- nvinfo : EIATTR_KPARAM_INFO
	.align		4
.L_13:
        /*0028*/ 	.byte	0x04, 0x17
        /*002a*/ 	.short	(.L_15 - .L_14)
.L_14:
        /*002c*/ 	.word	0x00000000
        /*0030*/ 	.short	0x0007
        /*0032*/ 	.short	0x0038
        /*0034*/ 	.byte	0x00, 0xf4, 0x21, 0x00


	//----- nvinfo : EIATTR_KPARAM_INFO
	.align		4
.L_15:
        /*0038*/ 	.byte	0x04, 0x17
        /*003a*/ 	.short	(.L_17 - .L_16)
.L_16:
        /*003c*/ 	.word	0x00000000
        /*0040*/ 	.short	0x0006
        /*0042*/ 	.short	0x0030
        /*0044*/ 	.byte	0x00, 0xf4, 0x21, 0x00


	//----- nvinfo : EIATTR_KPARAM_INFO
	.align		4
.L_17:
        /*0048*/ 	.byte	0x04, 0x17
        /*004a*/ 	.short	(.L_19 - .L_18)
.L_18:
        /*004c*/ 	.word	0x00000000
        /*0050*/ 	.short	0x0005
        /*0052*/ 	.short	0x0028
        /*0054*/ 	.byte	0x00, 0xf4, 0x21, 0x00


	//----- nvinfo : EIATTR_KPARAM_INFO
	.align		4
.L_19:
        /*0058*/ 	.byte	0x04, 0x17
        /*005a*/ 	.short	(.L_21 - .L_20)
.L_20:
        /*005c*/ 	.word	0x00000000
        /*0060*/ 	.short	0x0004
        /*0062*/ 	.short	0x0020
        /*0064*/ 	.byte	0x00, 0xf4, 0x21, 0x00


	//----- nvinfo : EIATTR_KPARAM_INFO
	.align		4
.L_21:
        /*0068*/ 	.byte	0x04, 0x17
        /*006a*/ 	.short	(.L_23 - .L_22)
.L_22:
        /*006c*/ 	.word	0x00000000
        /*0070*/ 	.short	0x0003
        /*0072*/ 	.short	0x0018
        /*0074*/ 	.byte	0x00, 0xf4, 0x21, 0x00


	//----- nvinfo : EIATTR_KPARAM_INFO
	.align		4
.L_23:
        /*0078*/ 	.byte	0x04, 0x17
        /*007a*/ 	.short	(.L_25 - .L_24)
.L_24:
        /*007c*/ 	.word	0x00000000
        /*0080*/ 	.short	0x0002
        /*0082*/ 	.short	0x0010
        /*0084*/ 	.byte	0x00, 0xf4, 0x21, 0x00


	//----- nvinfo : EIATTR_KPARAM_INFO
	.align		4
.L_25:
        /*0088*/ 	.byte	0x04, 0x17
        /*008a*/ 	.short	(.L_27 - .L_26)
.L_26:
        /*008c*/ 	.word	0x00000000
        /*0090*/ 	.short	0x0001
        /*0092*/ 	.short	0x0008
        /*0094*/ 	.byte	0x00, 0xf4, 0x21, 0x00


	//----- nvinfo : EIATTR_KPARAM_INFO
	.align		4
.L_27:
        /*0098*/ 	.byte	0x04, 0x17
        /*009a*/ 	.short	(.L_29 - .L_28)
.L_28:
        /*009c*/ 	.word	0x00000000
        /*00a0*/ 	.short	0x0000
        /*00a2*/ 	.short	0x0000
        /*00a4*/ 	.byte	0x00, 0xf4, 0x21, 0x00


	//----- nvinfo : EIATTR_SPARSE_MMA_MASK
	.align		4
.L_29:
        /*00a8*/ 	.byte	0x03, 0x50
        /*00aa*/ 	.short	0x0000


	//----- nvinfo : EIATTR_MAXREG_COUNT
	.align		4
        /*00ac*/ 	.byte	0x03, 0x1b
        /*00ae*/ 	.short	0x00ff


	//----- nvinfo : EIATTR_EXIT_INSTR_OFFSETS
	.align		4
        /*00b0*/ 	.byte	0x04, 0x1c
        /*00b2*/ 	.short	(.L_31 - .L_30)


	//   ....[0]....
.L_30:
        /*00b4*/ 	.word	0x000006a0


	//----- nvinfo : EIATTR_REQNTID
	.align		4
.L_31:
        /*00b8*/ 	.byte	0x04, 0x10
        /*00ba*/ 	.short	(.L_33 - .L_32)
.L_32:
        /*00bc*/ 	.word	0x00000080
        /*00c0*/ 	.word	0x00000001
        /*00c4*/ 	.word	0x00000001


	//----- nvinfo : EIATTR_CBANK_PARAM_SIZE
	.align		4
.L_33:
        /*00c8*/ 	.byte	0x03, 0x19
        /*00ca*/ 	.short	0x004c


	//----- nvinfo : EIATTR_PARAM_CBANK
	.align		4
        /*00cc*/ 	.byte	0x04, 0x0a
        /*00ce*/ 	.short	(.L_35 - .L_34)
	.align		4
.L_34:
        /*00d0*/ 	.word	index@(.nv.constant0.triton_poi_fused__unsafe_index_add_convolution_mul_sigmoid_sub_134)
        /*00d4*/ 	.short	0x0210
        /*00d6*/ 	.short	0x004c


	//----- nvinfo : EIATTR_SW_WAR
	.align		4
.L_35:
        /*00d8*/ 	.byte	0x04, 0x36
        /*00da*/ 	.short	(.L_37 - .L_36)
.L_36:
        /*00dc*/ 	.word	0x00000008
.L_37:


//--------------------- .nv.callgraph             --------------------------
	.section	.nv.callgraph,"",@"SHT_CUDA_CALLGRAPH"
	.align	4
	.sectionentsize	8
	.align		4
        /*0000*/ 	.word	0x00000000
	.align		4
        /*0004*/ 	.word	0xffffffff
	.align		4
        /*0008*/ 	.word	0x00000000
	.align		4
        /*000c*/ 	.word	0xfffffffe
	.align		4
        /*0010*/ 	.word	0x00000000
	.align		4
        /*0014*/ 	.word	0xfffffffd
	.align		4
        /*0018*/ 	.word	0x00000000
	.align		4
        /*001c*/ 	.word	0xfffffffc


//--------------------- .text.triton_poi_fused__unsafe_index_add_convolution_mul_sigmoid_sub_134 --------------------------
	.section	.text.triton_poi_fused__unsafe_index_add_convolution_mul_sigmoid_sub_134,"ax",@progbits
	.align	128
        .global         triton_poi_fused__unsafe_index_add_convolution_mul_sigmoid_sub_134
        .type           triton_poi_fused__unsafe_index_add_convolution_mul_sigmoid_sub_134,@function
        .size           triton_poi_fused__unsafe_index_add_convolution_mul_sigmoid_sub_134,(.L_x_1 - triton_poi_fused__unsafe_index_add_convolution_mul_sigmoid_sub_134)
        .other          triton_poi_fused__unsafe_index_add_convolution_mul_sigmoid_sub_134,@"STO_CUDA_ENTRY STV_DEFAULT"
triton_poi_fused__unsafe_index_add_convolution_mul_sigmoid_sub_134:
.text.triton_poi_fused__unsafe_index_add_convolution_mul_sigmoid_sub_134:
[----:B------:R-:W-:Y:S01]  /*0000*/  LDC R1, c[0x0][0x28] ;  /* 0x00000a00ff017b82 */ /* 0x000fe20000000800 */
[----:B------:R-:W1:Y:S07]  /*0010*/  S2R R3, SR_TID.X ;  /* 0x0000000000037919 */ /* 0x000e6e0000002100 */
[----:B------:R-:W2:Y:S01]  /*0020*/  LDC.64 R14, c[0x0][0x218] ;  /* 0x00008600ff0e7b82 */ /* 0x000ea20000000a00 */
[----:B------:R-:W-:Y:S01]  /*0030*/  ULDC.64 UR4, c[0x0][0x208] ;  /* 0x0000820000047ab9 */ /* 0x000fe20000000a00 */
[----:B------:R-:W-:Y:S01]  /*0040*/  ULDC.64 UR6, c[0x0][0x228] ;  /* 0x00008a0000067ab9 */ /* 0x000fe20000000a00 */
[----:B------:R-:W3:Y:S05]  /*0050*/  S2R R6, SR_CTAID.X ;  /* 0x0000000000067919 */ /* 0x000eea0000002500 */
[----:B------:R-:W4:Y:S08]  /*0060*/  LDC.64 R12, c[0x0][0x248] ;  /* 0x00009200ff0c7b82 */ /* 0x000f300000000a00 */
[----:B------:R-:W5:Y:S08]  /*0070*/  LDC.64 R4, c[0x0][0x220] ;  /* 0x00008800ff047b82 */ /* 0x000f700000000a00 */
[----:B------:R-:W5:Y:S01]  /*0080*/  LDC.64 R10, c[0x0][0x238] ;  /* 0x00008e00ff0a7b82 */ /* 0x000f620000000a00 */
[----:B-1----:R-:W-:-:S05]  /*0090*/  LOP3.LUT R3, R3, 0x7f, RZ, 0xc0, !PT ;  /* 0x0000007f03037812 */ /* 0x002fca00078ec0ff */
[----:B---3--:R-:W-:-:S05]  /*00a0*/  IMAD R0, R6, 0x80, R3 ;  /* 0x0000008006007824 */ /* 0x008fca00078e0203 */
[----:B------:R-:W-:-:S04]  /*00b0*/  SHF.R.S32.HI R3, RZ, 0x1f, R0 ;  /* 0x0000001fff037819 */ /* 0x000fc80000011400 */
[----:B------:R-:W-:-:S04]  /*00c0*/  LEA.HI R3, R3, R0, RZ, 0x6 ;  /* 0x0000000003037211 */ /* 0x000fc800078f30ff */
[----:B------:R-:W-:Y:S02]  /*00d0*/  SHF.R.S32.HI R2, RZ, 0x6, R3 ;  /* 0x00000006ff027819 */ /* 0x000fe40000011403 */
[----:B------:R-:W-:Y:S02]  /*00e0*/  LOP3.LUT R3, R3, 0xffffffc0, RZ, 0xc0, !PT ;  /* 0xffffffc003037812 */ /* 0x000fe400078ec0ff */
[----:B------:R-:W-:-:S03]  /*00f0*/  LEA.HI R7, R2, R2, RZ, 0x6 ;  /* 0x0000000202077211 */ /* 0x000fc600078f30ff */
[----:B------:R-:W-:Y:S01]  /*0100*/  IMAD.IADD R3, R0, 0x1, -R3 ;  /* 0x0000000100037824 */ /* 0x000fe200078e0a03 */
[----:B------:R-:W-:-:S05]  /*0110*/  LOP3.LUT R7, R7, 0xffffffc0, RZ, 0xc0, !PT ;  /* 0xffffffc007077812 */ /* 0x000fca00078ec0ff */
[----:B------:R-:W-:-:S04]  /*0120*/  IMAD.IADD R2, R2, 0x1, -R7 ;  /* 0x0000000102027824 */ /* 0x000fc800078e0a07 */
[----:B--2---:R-:W-:-:S05]  /*0130*/  IMAD.WIDE R14, R2, 0x8, R14 ;  /* 0x00000008020e7825 */ /* 0x004fca00078e020e */
[----:B------:R-:W2:Y:S01]  /*0140*/  LDG.E.EL.64 R8, desc[UR4][R14.64] ;  /* 0x000000040e087981 */ /* 0x000ea2000c2e1b00 */
[----:B----4-:R-:W-:-:S04]  /*0150*/  IMAD.WIDE R16, R2, 0x8, R12 ;  /* 0x0000000802107825 */ /* 0x010fc800078e020c */
[C---:B-----5:R-:W-:Y:S02]  /*0160*/  IMAD.WIDE R12, R3.reuse, 0x8, R4 ;  /* 0x00000008030c7825 */ /* 0x060fe400078e0204 */
[----:B------:R-:W3:Y:S02]  /*0170*/  LDG.E.EL.64 R4, desc[UR4][R16.64] ;  /* 0x0000000410047981 */ /* 0x000ee4000c2e1b00 */
[----:B0-----:R-:W-:Y:S02]  /*0180*/  IMAD.WIDE R10, R3, 0x8, R10 ;  /* 0x00000008030a7825 */ /* 0x001fe400078e020a */
[----:B------:R-:W4:Y:S04]  /*0190*/  LDG.E.EL.64 R12, desc[UR4][R12.64] ;  /* 0x000000040c0c7981 */ /* 0x000f28000c2e1b00 */
[----:B------:R-:W5:Y:S01]  /*01a0*/  LDG.E.EL.64 R10, desc[UR4][R10.64] ;  /* 0x000000040a0a7981 */ /* 0x000f62000c2e1b00 */
[----:B--2---:R-:W-:-:S04]  /*01b0*/  SHF.R.U32.HI R7, RZ, 0x1b, R9 ;  /* 0x0000001bff077819 */ /* 0x004fc80000011609 */
[----:B------:R-:W-:-:S04]  /*01c0*/  LOP3.LUT R7, R7, 0x10, RZ, 0xc0, !PT ;  /* 0x0000001007077812 */ /* 0x000fc800078ec0ff */
[----:B------:R-:W-:Y:S02]  /*01d0*/  IADD3 R8, P0, R8, R7, RZ ;  /* 0x0000000708087210 */ /* 0x000fe40007f1e0ff */
[----:B---3--:R-:W-:Y:S02]  /*01e0*/  SHF.R.U32.HI R7, RZ, 0x1b, R5 ;  /* 0x0000001bff077819 */ /* 0x008fe40000011605 */
[----:B----4-:R-:W-:Y:S02]  /*01f0*/  LEA R19, P1, R12, UR6, 0x2 ;  /* 0x000000060c137c11 */ /* 0x010fe4000f8210ff */
[----:B------:R-:W-:Y:S02]  /*0200*/  LOP3.LUT R7, R7, 0x10, RZ, 0xc0, !PT ;  /* 0x0000001007077812 */ /* 0x000fe400078ec0ff */
[----:B------:R-:W-:Y:S02]  /*0210*/  SHF.R.U32.HI R14, RZ, 0x19, R13 ;  /* 0x00000019ff0e7819 */ /* 0x000fe4000001160d */
[----:B------:R-:W-:-:S02]  /*0220*/  IADD3.X R15, RZ, R9, RZ, P0, !PT ;  /* 0x00000009ff0f7210 */ /* 0x000fc400007fe4ff */
[----:B-----5:R-:W-:Y:S02]  /*0230*/  SHF.R.U32.HI R20, RZ, 0x19, R11 ;  /* 0x00000019ff147819 */ /* 0x020fe4000001160b */
[----:B------:R-:W-:Y:S02]  /*0240*/  LEA.HI.X R9, R12, UR7, R13, 0x2, P1 ;  /* 0x000000070c097c11 */ /* 0x000fe400088f140d */
[----:B------:R-:W-:Y:S02]  /*0250*/  IADD3 R12, P2, R4, R7, RZ ;  /* 0x00000007040c7210 */ /* 0x000fe40007f5e0ff */
[----:B------:R-:W-:Y:S02]  /*0260*/  SHF.R.S32.HI R13, RZ, 0x18, R6 ;  /* 0x00000018ff0d7819 */ /* 0x000fe40000011406 */
[----:B------:R-:W-:Y:S01]  /*0270*/  LOP3.LUT R14, R14, 0x40, RZ, 0xc0, !PT ;  /* 0x000000400e0e7812 */ /* 0x000fe200078ec0ff */
[----:B------:R-:W-:Y:S01]  /*0280*/  IMAD.X R17, RZ, RZ, R5, P2 ;  /* 0x000000ffff117224 */ /* 0x000fe200010e0605 */
[----:B------:R-:W-:Y:S01]  /*0290*/  LEA R7, P0, R10, UR6, 0x2 ;  /* 0x000000060a077c11 */ /* 0x000fe2000f8010ff */
[----:B------:R-:W0:Y:S01]  /*02a0*/  LDC.64 R4, c[0x0][0x230] ;  /* 0x00008c00ff047b82 */ /* 0x000e220000000a00 */
[----:B------:R-:W-:-:S02]  /*02b0*/  LOP3.LUT R20, R20, 0x40, RZ, 0xc0, !PT ;  /* 0x0000004014147812 */ /* 0x000fc400078ec0ff */
[----:B------:R-:W-:Y:S02]  /*02c0*/  SGXT R13, R13, 0x1 ;  /* 0x000000010d0d781a */ /* 0x000fe40000000200 */
[----:B------:R-:W-:Y:S01]  /*02d0*/  IADD3 R14, P1, R14, R19, RZ ;  /* 0x000000130e0e7210 */ /* 0x000fe20007f3e0ff */
[----:B------:R-:W-:Y:S01]  /*02e0*/  IMAD.SHL.U32 R19, R8, 0x40, RZ ;  /* 0x0000004008137824 */ /* 0x000fe200078e00ff */
[----:B------:R-:W-:Y:S02]  /*02f0*/  LEA.HI.X R10, R10, UR7, R11, 0x2, P0 ;  /* 0x000000070a0a7c11 */ /* 0x000fe400080f140b */
[----:B------:R-:W-:Y:S01]  /*0300*/  IADD3 R20, P0, R20, R7, RZ ;  /* 0x0000000714147210 */ /* 0x000fe20007f1e0ff */
[----:B------:R-:W-:Y:S01]  /*0310*/  IMAD.X R21, RZ, RZ, R9, P1 ;  /* 0x000000ffff157224 */ /* 0x000fe200008e0609 */
[----:B------:R-:W-:Y:S01]  /*0320*/  LEA.HI R13, R13, R0, RZ, 0xc ;  /* 0x000000000d0d7211 */ /* 0x000fe200078f60ff */
[----:B------:R-:W1:Y:S01]  /*0330*/  LDC.64 R6, c[0x0][0x240] ;  /* 0x00009000ff067b82 */ /* 0x000e620000000a00 */
[----:B------:R-:W-:Y:S01]  /*0340*/  SHF.L.U64.HI R11, R8, 0x6, R15 ;  /* 0x00000006080b7819 */ /* 0x000fe2000001020f */
[----:B------:R-:W-:Y:S01]  /*0350*/  IMAD.X R9, RZ, RZ, R10, P0 ;  /* 0x000000ffff097224 */ /* 0x000fe200000e060a */
[----:B------:R-:W-:-:S02]  /*0360*/  SHF.L.U64.HI R18, R12, 0x6, R17 ;  /* 0x000000060c127819 */ /* 0x000fc40000010211 */
[----:B------:R-:W-:Y:S02]  /*0370*/  SHF.L.U32 R15, R12, 0x6, RZ ;  /* 0x000000060c0f7819 */ /* 0x000fe400000006ff */
[----:B------:R-:W-:Y:S02]  /*0380*/  IADD3 R12, P2, R20, R19, RZ ;  /* 0x00000013140c7210 */ /* 0x000fe40007f5e0ff */
[----:B------:R-:W-:Y:S02]  /*0390*/  SHF.R.S32.HI R10, RZ, 0xc, R13 ;  /* 0x0000000cff0a7819 */ /* 0x000fe4000001140d */
[----:B------:R-:W-:Y:S01]  /*03a0*/  IADD3 R16, P1, R19, R14, RZ ;  /* 0x0000000e13107210 */ /* 0x000fe20007f3e0ff */
[----:B------:R-:W-:Y:S01]  /*03b0*/  IMAD.X R13, R9, 0x1, R11, P2 ;  /* 0x00000001090d7824 */ /* 0x000fe200010e060b */
[----:B------:R-:W-:Y:S01]  /*03c0*/  IADD3 R14, P3, R15, R14, RZ ;  /* 0x0000000e0f0e7210 */ /* 0x000fe20007f7e0ff */
[----:B------:R-:W-:Y:S01]  /*03d0*/  IMAD.SHL.U32 R19, R10, 0x100, RZ ;  /* 0x000001000a137824 */ /* 0x000fe200078e00ff */
[----:B------:R-:W-:Y:S01]  /*03e0*/  IADD3 R8, P4, R15, R20, RZ ;  /* 0x000000140f087210 */ /* 0x000fe20007f9e0ff */
[----:B0-----:R-:W2:Y:S01]  /*03f0*/  LDG.E R4, desc[UR4][R4.64] ;  /* 0x0000000404047981 */ /* 0x001ea2000c1e1900 */
[----:B------:R-:W-:Y:S01]  /*0400*/  IADD3.X R17, R11, R21, RZ, P1, !PT ;  /* 0x000000150b117210 */ /* 0x000fe20000ffe4ff */
[----:B------:R-:W-:Y:S01]  /*0410*/  IMAD.X R15, R18, 0x1, R21, P3 ;  /* 0x00000001120f7824 */ /* 0x000fe200018e0615 */
[----:B------:R-:W0:Y:S01]  /*0420*/  LDC.64 R10, c[0x0][0x250] ;  /* 0x00009400ff0a7b82 */ /* 0x000e220000000a00 */
[----:B------:R-:W-:Y:S01]  /*0430*/  IADD3.X R9, R18, R9, RZ, P4, !PT ;  /* 0x0000000912097210 */ /* 0x000fe200027fe4ff */
[----:B------:R-:W-:-:S04]  /*0440*/  IMAD.WIDE R12, R19, 0x4, R12 ;  /* 0x00000004130c7825 */ /* 0x000fc800078e020c */
[C---:B------:R-:W-:Y:S02]  /*0450*/  IMAD.WIDE R16, R19.reuse, 0x4, R16 ;  /* 0x0000000413107825 */ /* 0x040fe400078e0210 */
[----:B------:R-:W2:Y:S02]  /*0460*/  LDG.E.EL R13, desc[UR4][R12.64] ;  /* 0x000000040c0d7981 */ /* 0x000ea4000c2e1900 */
[C---:B------:R-:W-:Y:S02]  /*0470*/  IMAD.WIDE R14, R19.reuse, 0x4, R14 ;  /* 0x00000004130e7825 */ /* 0x040fe400078e020e */
[----:B------:R-:W3:Y:S02]  /*0480*/  LDG.E.EL R17, desc[UR4][R16.64] ;  /* 0x0000000410117981 */ /* 0x000ee4000c2e1900 */
[----:B------:R-:W-:Y:S02]  /*0490*/  IMAD.WIDE R8, R19, 0x4, R8 ;  /* 0x0000000413087825 */ /* 0x000fe400078e0208 */
[----:B------:R-:W4:Y:S02]  /*04a0*/  LDG.E.EL R15, desc[UR4][R14.64] ;  /* 0x000000040e0f7981 */ /* 0x000f24000c2e1900 */
[----:B-1----:R-:W-:-:S02]  /*04b0*/  IMAD.WIDE R6, R3, 0x4, R6 ;  /* 0x0000000403067825 */ /* 0x002fc400078e0206 */
[----:B------:R-:W5:Y:S04]  /*04c0*/  LDG.E.EL R9, desc[UR4][R8.64] ;  /* 0x0000000408097981 */ /* 0x000f68000c2e1900 */
[----:B------:R-:W5:Y:S01]  /*04d0*/  LDG.E.EL R6, desc[UR4][R6.64] ;  /* 0x0000000406067981 */ /* 0x000f62000c2e1900 */
[----:B0-----:R-:W-:-:S06]  /*04e0*/  IMAD.WIDE R10, R2, 0x4, R10 ;  /* 0x00000004020a7825 */ /* 0x001fcc00078e020a */
[----:B------:R-:W5:Y:S01]  /*04f0*/  LDG.E.EL R10, desc[UR4][R10.64] ;  /* 0x000000040a0a7981 */ /* 0x000f62000c2e1900 */
[C---:B--2---:R-:W-:Y:S01]  /*0500*/  FADD R2, R4.reuse, R13 ;  /* 0x0000000d04027221 */ /* 0x044fe20000000000 */
[C---:B---3--:R-:W-:Y:S01]  /*0510*/  FADD R3, R4.reuse, R17 ;  /* 0x0000001104037221 */ /* 0x048fe20000000000 */
[C---:B----4-:R-:W-:Y:S01]  /*0520*/  FADD R19, R4.reuse, R15 ;  /* 0x0000000f04137221 */ /* 0x050fe20000000000 */
[----:B-----5:R-:W-:Y:S02]  /*0530*/  FADD R4, R4, R9 ;  /* 0x0000000904047221 */ /* 0x020fe40000000000 */
[----:B------:R-:W-:Y:S02]  /*0540*/  FADD R2, -R3, R2 ;  /* 0x0000000203027221 */ /* 0x000fe40000000100 */
[----:B------:R-:W-:Y:S02]  /*0550*/  FADD R4, -R19, R4 ;  /* 0x0000000413047221 */ /* 0x000fe40000000100 */
[----:B------:R-:W-:-:S02]  /*0560*/  FFMA R3, R6, R2, R3 ;  /* 0x0000000206037223 */ /* 0x000fc40000000003 */
[----:B------:R-:W-:-:S04]  /*0570*/  FFMA R4, R6, R4, R19 ;  /* 0x0000000406047223 */ /* 0x000fc80000000013 */
[----:B------:R-:W-:-:S04]  /*0580*/  FADD R4, -R3, R4 ;  /* 0x0000000403047221 */ /* 0x000fc80000000100 */
[----:B------:R-:W-:-:S04]  /*0590*/  FFMA R4, R10, R4, R3 ;  /* 0x000000040a047223 */ /* 0x000fc80000000003 */
[----:B------:R-:W-:-:S04]  /*05a0*/  FADD R4, RZ, -R4 ;  /* 0x80000004ff047221 */ /* 0x000fc80000000000 */
[----:B------:R-:W-:-:S05]  /*05b0*/  FMUL R4, R4, 1.4426950216293334961 ;  /* 0x3fb8aa3b04047820 */ /* 0x000fca0000400000 */
[----:B------:R-:W-:-:S13]  /*05c0*/  FSETP.GEU.AND P0, PT, R4, -126, PT ;  /* 0xc2fc00000400780b */ /* 0x000fda0003f0e000 */
[----:B------:R-:W-:-:S04]  /*05d0*/  @!P0 FMUL R4, R4, 0.5 ;  /* 0x3f00000004048820 */ /* 0x000fc80000400000 */
[----:B------:R-:W0:Y:S02]  /*05e0*/  MUFU.EX2 R2, R4 ;  /* 0x0000000400027308 */ /* 0x000e240000000800 */
[----:B0-----:R-:W-:-:S04]  /*05f0*/  @!P0 FMUL R2, R2, R2 ;  /* 0x0000000202028220 */ /* 0x001fc80000400000 */
[----:B------:R-:W-:Y:S02]  /*0600*/  FADD R5, R2, 1 ;  /* 0x3f80000002057421 */ /* 0x000fe40000000000 */
[----:B------:R-:W0:Y:S03]  /*0610*/  LDC.64 R2, c[0x0][0x210] ;  /* 0x00008400ff027b82 */ /* 0x000e260000000a00 */
[----:B------:R-:W-:Y:S01]  /*0620*/  FSETP.GT.AND P0, PT, R5, 8.50705917302346158658e+37, PT ;  /* 0x7e8000000500780b */ /* 0x000fe20003f04000 */
[----:B------:R-:W-:-:S12]  /*0630*/  HFMA2.MMA R6, -RZ, RZ, 1.625, 0 ;  /* 0x3e800000ff067435 */ /* 0x000fd800000001ff */
[----:B------:R-:W-:-:S06]  /*0640*/  @P0 FMUL R5, R5, 0.25 ;  /* 0x3e80000005050820 */ /* 0x000fcc0000400000 */
[----:B------:R-:W1:Y:S01]  /*0650*/  MUFU.RCP R5, R5 ;  /* 0x0000000500057308 */ /* 0x000e620000001000 */
[----:B------:R-:W-:Y:S01]  /*0660*/  FSEL R6, R6, 1, P0 ;  /* 0x3f80000006067808 */ /* 0x000fe20000000000 */
[----:B0-----:R-:W-:-:S04]  /*0670*/  IMAD.WIDE R2, R0, 0x4, R2 ;  /* 0x0000000400027825 */ /* 0x001fc800078e0202 */
[----:B-1----:R-:W-:-:S05]  /*0680*/  FMUL R7, R5, R6 ;  /* 0x0000000605077220 */ /* 0x002fca0000400000 */
[----:B------:R-:W-:Y:S01]  /*0690*/  STG.E desc[UR4][R2.64], R7 ;  /* 0x0000000702007986 */ /* 0x000fe2000c101904 */
[----:B------:R-:W-:Y:S05]  /*06a0*/  EXIT ;  /* 0x000000000000794d */ /* 0x000fea0003800000 */
.L_x_0:
[----:B------:R-:W-:-:S00]  /*06b0*/  BRA `(.L_x_0) ;  /* 0xfffffffc00fc7947 */ /* 0x000fc0000383ffff */
[----:B------:R-:W-:-:S00]  /*06c0*/  NOP ;  /* 0x0000000000007918 */ /* 0x000fc00000000000 */
        /* <DEDUP_REMOVED lines=11> */
.L_x_1:


//--------------------- .nv.constant0.triton_poi_fused__unsafe_index_add_convolution_mul_sigmoid_sub_134 --------------------------
	.section	.nv.constant0.triton_poi_fused__unsafe_index_add_convolution_mul_sigmoid_sub_134,"a",@progbits
	.sectionflags	@""
	.align	4
.nv.constant0.triton_poi_fused__unsafe_index_add_convolution_mul_sigmoid_sub_134:
	.zero		604
